//
// Generated by NVIDIA NVVM Compiler
//
// Compiler Build ID: CL-36424714
// Cuda compilation tools, release 13.0, V13.0.88
// Based on NVVM 20.0.0
//

.version 9.0
.target sm_100
.address_size 64

	// .globl	_Z18updateParticlesGPUP8Particleiffi

.visible .entry _Z18updateParticlesGPUP8Particleiffi(
	.param .u64 .ptr .align 1 _Z18updateParticlesGPUP8Particleiffi_param_0,
	.param .u32 _Z18updateParticlesGPUP8Particleiffi_param_1,
	.param .f32 _Z18updateParticlesGPUP8Particleiffi_param_2,
	.param .f32 _Z18updateParticlesGPUP8Particleiffi_param_3,
	.param .u32 _Z18updateParticlesGPUP8Particleiffi_param_4
)
{
	.reg .pred 	%p<2>;
	.reg .b32 	%r<8>;
	.reg .b32 	%f<15>;
	.reg .b64 	%rd<5>;

	ld.param.u64 	%rd1, [_Z18updateParticlesGPUP8Particleiffi_param_0];
	ld.param.u32 	%r2, [_Z18updateParticlesGPUP8Particleiffi_param_1];
	ld.param.f32 	%f1, [_Z18updateParticlesGPUP8Particleiffi_param_2];
	ld.param.f32 	%f2, [_Z18updateParticlesGPUP8Particleiffi_param_3];
	ld.param.u32 	%r3, [_Z18updateParticlesGPUP8Particleiffi_param_4];
	mov.u32 	%r4, %ctaid.x;
	mov.u32 	%r5, %ntid.x;
	mov.u32 	%r6, %tid.x;
	mad.lo.s32 	%r7, %r4, %r5, %r6;
	add.s32 	%r1, %r7, %r3;
	setp.ge.s32 	%p1, %r1, %r2;
	@%p1 bra 	$L__BB0_2;
	cvta.to.global.u64 	%rd2, %rd1;
	mul.wide.s32 	%rd3, %r1, 24;
	add.s64 	%rd4, %rd2, %rd3;
	ld.global.f32 	%f3, [%rd4+12];
	fma.rn.f32 	%f4, %f1, %f2, %f3;
	st.global.f32 	[%rd4+12], %f4;
	ld.global.f32 	%f5, [%rd4+16];
	fma.rn.f32 	%f6, %f1, %f2, %f5;
	st.global.f32 	[%rd4+16], %f6;
	ld.global.f32 	%f7, [%rd4+20];
	fma.rn.f32 	%f8, %f1, %f2, %f7;
	st.global.f32 	[%rd4+20], %f8;
	ld.global.f32 	%f9, [%rd4];
	fma.rn.f32 	%f10, %f1, %f4, %f9;
	st.global.f32 	[%rd4], %f10;
	ld.global.f32 	%f11, [%rd4+4];
	fma.rn.f32 	%f12, %f1, %f6, %f11;
	st.global.f32 	[%rd4+4], %f12;
	ld.global.f32 	%f13, [%rd4+8];
	fma.rn.f32 	%f14, %f1, %f8, %f13;
	st.global.f32 	[%rd4+8], %f14;
$L__BB0_2:
	ret;

}


// ===== COMPILED SASS (sm_100) =====

	.target	sm_100

	.elftype	@"ET_EXEC"


//--------------------- .note.nv.tkinfo           --------------------------
	.section	.note.nv.tkinfo,"",@"SHT_NOTE"
	.sectionflags	@"SHF_NOTE_NV_TKINFO"
	.tkinfo
        /*0018*/ 	.word	0x00000002
        /*0030*/ 	.string	""
        /*0030*/ 	.string	"ptxas"
        /*0030*/ 	.string	"Cuda compilation tools, release 13.0, V13.0.88"
        /*0030*/ 	.string	"Build cuda_13.0.r13.0/compiler.36424714_0"
        /*0030*/ 	.string	"-arch sm_100 -m 64 "



//--------------------- .note.nv.cuinfo           --------------------------
	.section	.note.nv.cuinfo,"",@"SHT_NOTE"
	.sectionflags	@"SHF_NOTE_NV_CUINFO"
        /*0018*/ 	.short	0x0002
        /*001a*/ 	.short	0x0064
        /*001c*/ 	.short	0x0082
	.zero		2


//--------------------- .nv.info                  --------------------------
	.section	.nv.info,"",@"SHT_CUDA_INFO"
	.align	4


	//----- nvinfo : EIATTR_REGCOUNT
	.align		4
        /*0000*/ 	.byte	0x04, 0x2f
        /*0002*/ 	.short	(.L_1 - .L_0)
	.align		4
.L_0:
        /*0004*/ 	.word	index@(_Z18updateParticlesGPUP8Particleiffi)
        /*0008*/ 	.word	0x00000012


	//----- nvinfo : EIATTR_FRAME_SIZE
	.align		4
.L_1:
        /*000c*/ 	.byte	0x04, 0x11
        /*000e*/ 	.short	(.L_3 - .L_2)
	.align		4
.L_2:
        /*0010*/ 	.word	index@(_Z18updateParticlesGPUP8Particleiffi)
        /*0014*/ 	.word	0x00000000


	//----- nvinfo : EIATTR_MIN_STACK_SIZE
	.align		4
.L_3:
        /*0018*/ 	.byte	0x04, 0x12
        /*001a*/ 	.short	(.L_5 - .L_4)
	.align		4
.L_4:
        /*001c*/ 	.word	index@(_Z18updateParticlesGPUP8Particleiffi)
        /*0020*/ 	.word	0x00000000
.L_5:


//--------------------- .nv.compat                --------------------------
	.section	.nv.compat,"",@"SHT_CUDA_COMPAT_INFO"
	.align	4
        /*0000*/ 	.byte	0x02, 0x09, 0x00, 0x00, 0x02, 0x02, 0x01, 0x00, 0x02, 0x05, 0x05, 0x00, 0x03, 0x07, 0x01, 0x01
        /*0010*/ 	.byte	0x02, 0x03, 0x00, 0x00, 0x02, 0x06, 0x01, 0x00, 0x04, 0x0b, 0x08, 0x00, 0x09, 0x00, 0x00, 0x00
        /*0020*/ 	.byte	0x00, 0x00, 0x00, 0x00


//--------------------- .nv.info._Z18updateParticlesGPUP8Particleiffi --------------------------
	.section	.nv.info._Z18updateParticlesGPUP8Particleiffi,"",@"SHT_CUDA_INFO"
	.sectionflags	@""
	.align	4


	//----- nvinfo : EIATTR_CUDA_API_VERSION
	.align		4
        /*0000*/ 	.byte	0x04, 0x37
        /*0002*/ 	.short	(.L_7 - .L_6)
.L_6:
        /*0004*/ 	.word	0x00000082


	//----- nvinfo : EIATTR_KPARAM_INFO
	.align		4
.L_7:
        /*0008*/ 	.byte	0x04, 0x17
        /*000a*/ 	.short	(.L_9 - .L_8)
.L_8:
        /*000c*/ 	.word	0x00000000
        /*0010*/ 	.short	0x0004
        /*0012*/ 	.short	0x0014
        /*0014*/ 	.byte	0x00, 0xf0, 0x11, 0x00


	//----- nvinfo : EIATTR_KPARAM_INFO
	.align		4
.L_9:
        /*0018*/ 	.byte	0x04, 0x17
        /*001a*/ 	.short	(.L_11 - .L_10)
.L_10:
        /*001c*/ 	.word	0x00000000
        /*0020*/ 	.short	0x0003
        /*0022*/ 	.short	0x0010
        /*0024*/ 	.byte	0x00, 0xf0, 0x11, 0x00


	//----- nvinfo : EIATTR_KPARAM_INFO
	.align		4
.L_11:
        /*0028*/ 	.byte	0x04, 0x17
        /*002a*/ 	.short	(.L_13 - .L_12)
.L_12:
        /*002c*/ 	.word	0x00000000
        /*0030*/ 	.short	0x0002
        /*0032*/ 	.short	0x000c
        /*0034*/ 	.byte	0x00, 0xf0, 0x11, 0x00


	//----- nvinfo : EIATTR_KPARAM_INFO
	.align		4
.L_13:
        /*0038*/ 	.byte	0x04, 0x17
        /*003a*/ 	.short	(.L_15 - .L_14)
.L_14:
        /*003c*/ 	.word	0x00000000
        /*0040*/ 	.short	0x0001
        /*0042*/ 	.short	0x0008
        /*0044*/ 	.byte	0x00, 0xf0, 0x11, 0x00


	//----- nvinfo : EIATTR_KPARAM_INFO
	.align		4
.L_15:
        /*0048*/ 	.byte	0x04, 0x17
        /*004a*/ 	.short	(.L_17 - .L_16)
.L_16:
        /*004c*/ 	.word	0x00000000
        /*0050*/ 	.short	0x0000
        /*0052*/ 	.short	0x0000
        /*0054*/ 	.byte	0x00, 0xf5, 0x21, 0x00


	//----- nvinfo : EIATTR_SPARSE_MMA_MASK
	.align		4
.L_17:
        /*0058*/ 	.byte	0x03, 0x50
        /*005a*/ 	.short	0x0000


	//----- nvinfo : EIATTR_MAXREG_COUNT
	.align		4
        /*005c*/ 	.byte	0x03, 0x1b
        /*005e*/ 	.short	0x00ff


	//----- nvinfo : EIATTR_MERCURY_ISA_VERSION
	.align		4
        /*0060*/ 	.byte	0x03, 0x5f
        /*0062*/ 	.short	0x0101


	//----- nvinfo : EIATTR_VRC_CTA_INIT_COUNT
	.align		4
        /*0064*/ 	.byte	0x02, 0x4a
	.zero		1
	.zero		1


	//----- nvinfo : EIATTR_EXIT_INSTR_OFFSETS
	.align		4
        /*0068*/ 	.byte	0x04, 0x1c
        /*006a*/ 	.short	(.L_19 - .L_18)


	//   ....[0]....
.L_18:
        /*006c*/ 	.word	0x00000090


	//   ....[1]....
        /*0070*/ 	.word	0x00000210


	//----- nvinfo : EIATTR_CBANK_PARAM_SIZE
	.align		4
.L_19:
        /*0074*/ 	.byte	0x03, 0x19
        /*0076*/ 	.short	0x0018


	//----- nvinfo : EIATTR_PARAM_CBANK
	.align		4
        /*0078*/ 	.byte	0x04, 0x0a
        /*007a*/ 	.short	(.L_21 - .L_20)
	.align		4
.L_20:
        /*007c*/ 	.word	index@(.nv.constant0._Z18updateParticlesGPUP8Particleiffi)
        /*0080*/ 	.short	0x0380
        /*0082*/ 	.short	0x0018


	//----- nvinfo : EIATTR_SW_WAR
	.align		4
.L_21:
        /*0084*/ 	.byte	0x04, 0x36
        /*0086*/ 	.short	(.L_23 - .L_22)
.L_22:
        /*0088*/ 	.word	0x00000008
.L_23:


//--------------------- .nv.callgraph             --------------------------
	.section	.nv.callgraph,"",@"SHT_CUDA_CALLGRAPH"
	.align	4
	.sectionentsize	8
	.align		4
        /*0000*/ 	.word	0x00000000
	.align		4
        /*0004*/ 	.word	0xffffffff
	.align		4
        /*0008*/ 	.word	0x00000000
	.align		4
        /*000c*/ 	.word	0xfffffffe
	.align		4
        /*0010*/ 	.word	0x00000000
	.align		4
        /*0014*/ 	.word	0xfffffffd
	.align		4
        /*0018*/ 	.word	0x00000000
	.align		4
        /*001c*/ 	.word	0xfffffffc


//--------------------- .text._Z18updateParticlesGPUP8Particleiffi --------------------------
	.section	.text._Z18updateParticlesGPUP8Particleiffi,"ax",@progbits
	.align	128
        .global         _Z18updateParticlesGPUP8Particleiffi
        .type           _Z18updateParticlesGPUP8Particleiffi,@function
        .size           _Z18updateParticlesGPUP8Particleiffi,(.L_x_1 - _Z18updateParticlesGPUP8Particleiffi)
        .other          _Z18updateParticlesGPUP8Particleiffi,@"STO_CUDA_ENTRY STV_DEFAULT"
_Z18updateParticlesGPUP8Particleiffi:
.text._Z18updateParticlesGPUP8Particleiffi:
[----:B------:R-:W-:Y:S01]  /*0000*/  LDC R1, c[0x0][0x37c] ;  /* 0x0000df00ff017b82 */ /* 0x000fe20000000800 */
[----:B------:R-:W0:Y:S07]  /*0010*/  S2R R3, SR_TID.X ;  /* 0x0000000000037919 */ /* 0x000e2e0000002100 */
[----:B------:R-:W0:Y:S01]  /*0020*/  S2UR UR4, SR_CTAID.X ;  /* 0x00000000000479c3 */ /* 0x000e220000002500 */
[----:B------:R-:W1:Y:S01]  /*0030*/  LDCU UR5, c[0x0][0x394] ;  /* 0x00007280ff0577ac */ /* 0x000e620008000800 */
[----:B------:R-:W2:Y:S06]  /*0040*/  LDCU UR6, c[0x0][0x388] ;  /* 0x00007100ff0677ac */ /* 0x000eac0008000800 */
[----:B------:R-:W0:Y:S02]  /*0050*/  LDC R0, c[0x0][0x360] ;  /* 0x0000d800ff007b82 */ /* 0x000e240000000800 */
[----:B0-----:R-:W-:-:S05]  /*0060*/  IMAD R0, R0, UR4, R3 ;  /* 0x0000000400007c24 */ /* 0x001fca000f8e0203 */
[----:B-1----:R-:W-:-:S04]  /*0070*/  IADD3 R5, PT, PT, R0, UR5, RZ ;  /* 0x0000000500057c10 */ /* 0x002fc8000fffe0ff */
[----:B--2---:R-:W-:-:S13]  /*0080*/  ISETP.GE.AND P0, PT, R5, UR6, PT ;  /* 0x0000000605007c0c */ /* 0x004fda000bf06270 */
[----:B------:R-:W-:Y:S05]  /*0090*/  @P0 EXIT ;  /* 0x000000000000094d */ /* 0x000fea0003800000 */
[----:B------:R-:W0:Y:S01]  /*00a0*/  LDC.64 R2, c[0x0][0x380] ;  /* 0x0000e000ff027b82 */ /* 0x000e220000000a00 */
[----:B------:R-:W1:Y:S01]  /*00b0*/  LDCU.64 UR4, c[0x0][0x358] ;  /* 0x00006b00ff0477ac */ /* 0x000e620008000a00 */
[----:B------:R-:W2:Y:S06]  /*00c0*/  LDCU UR6, c[0x0][0x38c] ;  /* 0x00007180ff0677ac */ /* 0x000eac0008000800 */
[----:B------:R-:W2:Y:S01]  /*00d0*/  LDC R9, c[0x0][0x390] ;  /* 0x0000e400ff097b82 */ /* 0x000ea20000000800 */
[----:B0-----:R-:W-:-:S05]  /*00e0*/  IMAD.WIDE R2, R5, 0x18, R2 ;  /* 0x0000001805027825 */ /* 0x001fca00078e0202 */
[----:B-1----:R-:W2:Y:S04]  /*00f0*/  LDG.E R0, desc[UR4][R2.64+0xc] ;  /* 0x00000c0402007981 */ /* 0x002ea8000c1e1900 */
[----:B------:R-:W3:Y:S04]  /*0100*/  LDG.E R4, desc[UR4][R2.64+0x10] ;  /* 0x0000100402047981 */ /* 0x000ee8000c1e1900 */
[----:B------:R-:W4:Y:S04]  /*0110*/  LDG.E R6, desc[UR4][R2.64+0x14] ;  /* 0x0000140402067981 */ /* 0x000f28000c1e1900 */
[----:B------:R-:W5:Y:S04]  /*0120*/  LDG.E R8, desc[UR4][R2.64] ;  /* 0x0000000402087981 */ /* 0x000f68000c1e1900 */
[----:B------:R-:W5:Y:S04]  /*0130*/  LDG.E R10, desc[UR4][R2.64+0x4] ;  /* 0x00000404020a7981 */ /* 0x000f68000c1e1900 */
[----:B------:R-:W5:Y:S01]  /*0140*/  LDG.E R12, desc[UR4][R2.64+0x8] ;  /* 0x00000804020c7981 */ /* 0x000f62000c1e1900 */
[C---:B--2---:R-:W-:Y:S01]  /*0150*/  FFMA R5, R9.reuse, UR6, R0 ;  /* 0x0000000609057c23 */ /* 0x044fe20008000000 */
[----:B---3--:R-:W-:-:S04]  /*0160*/  FFMA R7, R9, UR6, R4 ;  /* 0x0000000609077c23 */ /* 0x008fc80008000004 */
[----:B------:R-:W-:Y:S01]  /*0170*/  STG.E desc[UR4][R2.64+0xc], R5 ;  /* 0x00000c0502007986 */ /* 0x000fe2000c101904 */
[----:B----4-:R-:W-:-:S03]  /*0180*/  FFMA R9, R9, UR6, R6 ;  /* 0x0000000609097c23 */ /* 0x010fc60008000006 */
[----:B------:R-:W-:Y:S01]  /*0190*/  STG.E desc[UR4][R2.64+0x10], R7 ;  /* 0x0000100702007986 */ /* 0x000fe2000c101904 */
[----:B-----5:R-:W-:-:S03]  /*01a0*/  FFMA R11, R5, UR6, R8 ;  /* 0x00000006050b7c23 */ /* 0x020fc60008000008 */
[----:B------:R-:W-:Y:S01]  /*01b0*/  STG.E desc[UR4][R2.64+0x14], R9 ;  /* 0x0000140902007986 */ /* 0x000fe2000c101904 */
[----:B------:R-:W-:-:S03]  /*01c0*/  FFMA R13, R7, UR6, R10 ;  /* 0x00000006070d7c23 */ /* 0x000fc6000800000a */
[----:B------:R-:W-:Y:S01]  /*01d0*/  STG.E desc[UR4][R2.64], R11 ;  /* 0x0000000b02007986 */ /* 0x000fe2000c101904 */
[----:B------:R-:W-:-:S03]  /*01e0*/  FFMA R15, R9, UR6, R12 ;  /* 0x00000006090f7c23 */ /* 0x000fc6000800000c */
[----:B------:R-:W-:Y:S04]  /*01f0*/  STG.E desc[UR4][R2.64+0x4], R13 ;  /* 0x0000040d02007986 */ /* 0x000fe8000c101904 */
[----:B------:R-:W-:Y:S01]  /*0200*/  STG.E desc[UR4][R2.64+0x8], R15 ;  /* 0x0000080f02007986 */ /* 0x000fe2000c101904 */
[----:B------:R-:W-:Y:S05]  /*0210*/  EXIT ;  /* 0x000000000000794d */ /* 0x000fea0003800000 */
.L_x_0:
[----:B------:R-:W-:-:S00]  /*0220*/  BRA `(.L_x_0) ;  /* 0xfffffffc00fc7947 */ /* 0x000fc0000383ffff */
[----:B------:R-:W-:-:S00]  /*0230*/  NOP ;  /* 0x0000000000007918 */ /* 0x000fc00000000000 */
        /* <DEDUP_REMOVED lines=12> */
.L_x_1:


//--------------------- .nv.shared.reserved.0     --------------------------
	.section	.nv.shared.reserved.0,"aw",@nobits
	.weak		__nv_reservedSMEM_offset_0_alias
	.size		__nv_reservedSMEM_offset_0_alias, 0, 64
	.other		__nv_reservedSMEM_offset_0_alias,@"STO_CUDA_RESERVED_SHARED STV_DEFAULT"
__nv_reservedSMEM_offset_0_alias:
	.zero		0
	.zero		64


//--------------------- .nv.constant0._Z18updateParticlesGPUP8Particleiffi --------------------------
	.section	.nv.constant0._Z18updateParticlesGPUP8Particleiffi,"a",@progbits
	.sectionflags	@""
	.align	4
.nv.constant0._Z18updateParticlesGPUP8Particleiffi:
	.zero		920


//--------------------- SYMBOLS --------------------------

	.type		.nv.reservedSmem.offset0,@object
	.size		.nv.reservedSmem.offset0,0x4
